//
// Generated by NVIDIA NVVM Compiler
//
// Compiler Build ID: CL-36424714
// Cuda compilation tools, release 13.0, V13.0.88
// Based on NVVM 20.0.0
//

.version 9.0
.target sm_100
.address_size 64

	// .globl	_Z16gpu_run_functionv
.extern .func  (.param .b32 func_retval0) vprintf
(
	.param .b64 vprintf_param_0,
	.param .b64 vprintf_param_1
)
;
.global .align 1 .b8 $str[30] = {84, 104, 105, 115, 32, 102, 117, 110, 99, 116, 105, 111, 110, 32, 105, 115, 32, 114, 117, 110, 32, 98, 121, 32, 71, 80, 85, 32, 10};

.visible .entry _Z16gpu_run_functionv()
{
	.reg .b32 	%r<3>;
	.reg .b64 	%rd<3>;

	mov.u64 	%rd1, $str;
	cvta.global.u64 	%rd2, %rd1;
	{ // callseq 0, 0
	.param .b64 param0;
	st.param.b64 	[param0], %rd2;
	.param .b64 param1;
	st.param.b64 	[param1], 0;
	.param .b32 retval0;
	call.uni (retval0), 
	vprintf, 
	(
	param0, 
	param1
	);
	ld.param.b32 	%r1, [retval0];
	} // callseq 0
	ret;

}


// ===== COMPILED SASS (sm_100) =====

	.target	sm_100

	.elftype	@"ET_EXEC"


//--------------------- .note.nv.tkinfo           --------------------------
	.section	.note.nv.tkinfo,"",@"SHT_NOTE"
	.sectionflags	@"SHF_NOTE_NV_TKINFO"
	.tkinfo
        /*0018*/ 	.word	0x00000002
        /*0030*/ 	.string	""
        /*0030*/ 	.string	"ptxas"
        /*0030*/ 	.string	"Cuda compilation tools, release 13.0, V13.0.88"
        /*0030*/ 	.string	"Build cuda_13.0.r13.0/compiler.36424714_0"
        /*0030*/ 	.string	"-arch sm_100 -m 64 "



//--------------------- .note.nv.cuinfo           --------------------------
	.section	.note.nv.cuinfo,"",@"SHT_NOTE"
	.sectionflags	@"SHF_NOTE_NV_CUINFO"
        /*0018*/ 	.short	0x0002
        /*001a*/ 	.short	0x0064
        /*001c*/ 	.short	0x0082
	.zero		2


//--------------------- .nv.info                  --------------------------
	.section	.nv.info,"",@"SHT_CUDA_INFO"
	.align	4


	//----- nvinfo : EIATTR_REGCOUNT
	.align		4
        /*0000*/ 	.byte	0x04, 0x2f
        /*0002*/ 	.short	(.L_2 - .L_1)
	.align		4
.L_1:
        /*0004*/ 	.word	index@(_Z16gpu_run_functionv)
        /*0008*/ 	.word	0x00000018


	//----- nvinfo : EIATTR_FRAME_SIZE
	.align		4
.L_2:
        /*000c*/ 	.byte	0x04, 0x11
        /*000e*/ 	.short	(.L_4 - .L_3)
	.align		4
.L_3:
        /*0010*/ 	.word	index@(_Z16gpu_run_functionv)
        /*0014*/ 	.word	0x00000000


	//----- nvinfo : EIATTR_MIN_STACK_SIZE
	.align		4
.L_4:
        /*0018*/ 	.byte	0x04, 0x12
        /*001a*/ 	.short	(.L_6 - .L_5)
	.align		4
.L_5:
        /*001c*/ 	.word	index@(_Z16gpu_run_functionv)
        /*0020*/ 	.word	0x00000000
.L_6:


//--------------------- .nv.compat                --------------------------
	.section	.nv.compat,"",@"SHT_CUDA_COMPAT_INFO"
	.align	4
        /*0000*/ 	.byte	0x02, 0x09, 0x00, 0x00, 0x02, 0x02, 0x01, 0x00, 0x02, 0x05, 0x05, 0x00, 0x03, 0x07, 0x01, 0x01
        /*0010*/ 	.byte	0x02, 0x03, 0x00, 0x00, 0x02, 0x06, 0x01, 0x00, 0x04, 0x0b, 0x08, 0x00, 0x09, 0x00, 0x00, 0x00
        /*0020*/ 	.byte	0x00, 0x00, 0x00, 0x00


//--------------------- .nv.info._Z16gpu_run_functionv --------------------------
	.section	.nv.info._Z16gpu_run_functionv,"",@"SHT_CUDA_INFO"
	.sectionflags	@""
	.align	4


	//----- nvinfo : EIATTR_CUDA_API_VERSION
	.align		4
        /*0000*/ 	.byte	0x04, 0x37
        /*0002*/ 	.short	(.L_8 - .L_7)
.L_7:
        /*0004*/ 	.word	0x00000082


	//----- nvinfo : EIATTR_SPARSE_MMA_MASK
	.align		4
.L_8:
        /*0008*/ 	.byte	0x03, 0x50
        /*000a*/ 	.short	0x0000


	//----- nvinfo : EIATTR_MAXREG_COUNT
	.align		4
        /*000c*/ 	.byte	0x03, 0x1b
        /*000e*/ 	.short	0x00ff


	//----- nvinfo : EIATTR_EXTERNS
	.align		4
        /*0010*/ 	.byte	0x04, 0x0f
        /*0012*/ 	.short	(.L_10 - .L_9)


	//   ....[0]....
	.align		4
.L_9:
        /*0014*/ 	.word	index@(vprintf)


	//----- nvinfo : EIATTR_MERCURY_ISA_VERSION
	.align		4
.L_10:
        /*0018*/ 	.byte	0x03, 0x5f
        /*001a*/ 	.short	0x0101


	//----- nvinfo : EIATTR_VRC_CTA_INIT_COUNT
	.align		4
        /*001c*/ 	.byte	0x02, 0x4a
	.zero		1
	.zero		1


	//----- nvinfo : EIATTR_SYSCALL_OFFSETS
	.align		4
        /*0020*/ 	.byte	0x04, 0x46
        /*0022*/ 	.short	(.L_12 - .L_11)


	//   ....[0]....
.L_11:
        /*0024*/ 	.word	0x00000080


	//----- nvinfo : EIATTR_EXIT_INSTR_OFFSETS
	.align		4
.L_12:
        /*0028*/ 	.byte	0x04, 0x1c
        /*002a*/ 	.short	(.L_14 - .L_13)


	//   ....[0]....
.L_13:
        /*002c*/ 	.word	0x00000090


	//----- nvinfo : EIATTR_SW_WAR
	.align		4
.L_14:
        /*0030*/ 	.byte	0x04, 0x36
        /*0032*/ 	.short	(.L_16 - .L_15)
.L_15:
        /*0034*/ 	.word	0x00000008
.L_16:


//--------------------- .nv.callgraph             --------------------------
	.section	.nv.callgraph,"",@"SHT_CUDA_CALLGRAPH"
	.align	4
	.sectionentsize	8
	.align		4
        /*0000*/ 	.word	0x00000000
	.align		4
        /*0004*/ 	.word	0xffffffff
	.align		4
        /*0008*/ 	.word	index@(_Z16gpu_run_functionv)
	.align		4
        /*000c*/ 	.word	index@(vprintf)
	.align		4
        /*0010*/ 	.word	0x00000000
	.align		4
        /*0014*/ 	.word	0xfffffffe
	.align		4
        /*0018*/ 	.word	0x00000000
	.align		4
        /*001c*/ 	.word	0xfffffffd
	.align		4
        /*0020*/ 	.word	0x00000000
	.align		4
        /*0024*/ 	.word	0xfffffffc


//--------------------- .nv.constant4             --------------------------
	.section	.nv.constant4,"a",@progbits
	.align	8
	.align		8
.nv.constant4:
        /*0000*/ 	.dword	vprintf
	.align		8
        /*0008*/ 	.dword	$str


//--------------------- .text._Z16gpu_run_functionv --------------------------
	.section	.text._Z16gpu_run_functionv,"ax",@progbits
	.align	128
        .global         _Z16gpu_run_functionv
        .type           _Z16gpu_run_functionv,@function
        .size           _Z16gpu_run_functionv,(.L_x_2 - _Z16gpu_run_functionv)
        .other          _Z16gpu_run_functionv,@"STO_CUDA_ENTRY STV_DEFAULT"
_Z16gpu_run_functionv:
.text._Z16gpu_run_functionv:
[----:B------:R-:W0:Y:S01]  /*0000*/  LDC R1, c[0x0][0x37c] ;  /* 0x0000df00ff017b82 */ /* 0x000e220000000800 */
[----:B------:R-:W-:Y:S01]  /*0010*/  MOV R0, 0x0 ;  /* 0x0000000000007802 */ /* 0x000fe20000000f00 */
[----:B------:R-:W1:Y:S01]  /*0020*/  LDCU.64 UR4, c[0x4][0x8] ;  /* 0x01000100ff0477ac */ /* 0x000e620008000a00 */
[----:B------:R-:W-:-:S05]  /*0030*/  CS2R R6, SRZ ;  /* 0x0000000000067805 */ /* 0x000fca000001ff00 */
[----:B------:R2:W3:Y:S01]  /*0040*/  LDC.64 R2, c[0x4][R0] ;  /* 0x0100000000027b82 */ /* 0x0004e20000000a00 */
[----:B-1----:R-:W-:Y:S02]  /*0050*/  IMAD.U32 R4, RZ, RZ, UR4 ;  /* 0x00000004ff047e24 */ /* 0x002fe4000f8e00ff */
[----:B--2---:R-:W-:-:S07]  /*0060*/  IMAD.U32 R5, RZ, RZ, UR5 ;  /* 0x00000005ff057e24 */ /* 0x004fce000f8e00ff */
[----:B------:R-:W-:-:S07]  /*0070*/  LEPC R20, `(.L_x_0) ;  /* 0x000000001014794e */ /* 0x000fce0000000000 */
[----:B0--3--:R-:W-:Y:S05]  /*0080*/  CALL.ABS.NOINC R2 ;  /* 0x0000000002007343 */ /* 0x009fea0003c00000 */
.L_x_0:
[----:B------:R-:W-:Y:S05]  /*0090*/  EXIT ;  /* 0x000000000000794d */ /* 0x000fea0003800000 */
.L_x_1:
[----:B------:R-:W-:-:S00]  /*00a0*/  BRA `(.L_x_1) ;  /* 0xfffffffc00fc7947 */ /* 0x000fc0000383ffff */
[----:B------:R-:W-:-:S00]  /*00b0*/  NOP ;  /* 0x0000000000007918 */ /* 0x000fc00000000000 */
        /* <DEDUP_REMOVED lines=12> */
.L_x_2:


//--------------------- .nv.global.init           --------------------------
	.section	.nv.global.init,"aw",@progbits
.nv.global.init:
	.type		$str,@object
	.size		$str,(.L_0 - $str)
$str:
        /*0000*/ 	.byte	0x54, 0x68, 0x69, 0x73, 0x20, 0x66, 0x75, 0x6e, 0x63, 0x74, 0x69, 0x6f, 0x6e, 0x20, 0x69, 0x73
        /*0010*/ 	.byte	0x20, 0x72, 0x75, 0x6e, 0x20, 0x62, 0x79, 0x20, 0x47, 0x50, 0x55, 0x20, 0x0a, 0x00
.L_0:


//--------------------- .nv.shared.reserved.0     --------------------------
	.section	.nv.shared.reserved.0,"aw",@nobits
	.weak		__nv_reservedSMEM_offset_0_alias
	.size		__nv_reservedSMEM_offset_0_alias, 0, 64
	.other		__nv_reservedSMEM_offset_0_alias,@"STO_CUDA_RESERVED_SHARED STV_DEFAULT"
__nv_reservedSMEM_offset_0_alias:
	.zero		0
	.zero		64


//--------------------- .nv.constant0._Z16gpu_run_functionv --------------------------
	.section	.nv.constant0._Z16gpu_run_functionv,"a",@progbits
	.sectionflags	@""
	.align	4
.nv.constant0._Z16gpu_run_functionv:
	.zero		896


//--------------------- SYMBOLS --------------------------

	.type		.nv.reservedSmem.offset0,@object
	.size		.nv.reservedSmem.offset0,0x4
	.type		vprintf,@function
